//
// Generated by NVIDIA NVVM Compiler
//
// Compiler Build ID: CL-36424714
// Cuda compilation tools, release 13.0, V13.0.88
// Based on NVVM 20.0.0
//

.version 9.0
.target sm_100
.address_size 64

	// .globl	_Z6kernelyP6uchar46size2DS1_

.visible .entry _Z6kernelyP6uchar46size2DS1_(
	.param .u64 _Z6kernelyP6uchar46size2DS1__param_0,
	.param .u64 .ptr .align 1 _Z6kernelyP6uchar46size2DS1__param_1,
	.param .align 4 .b8 _Z6kernelyP6uchar46size2DS1__param_2[8],
	.param .align 4 .b8 _Z6kernelyP6uchar46size2DS1__param_3[8]
)
{
	.reg .pred 	%p<5>;
	.reg .b16 	%rs<49>;
	.reg .b32 	%r<53>;
	.reg .b32 	%f<5>;
	.reg .b64 	%rd<6>;

	ld.param.u64 	%rd2, [_Z6kernelyP6uchar46size2DS1__param_0];
	ld.param.u32 	%r1, [_Z6kernelyP6uchar46size2DS1__param_2];
	ld.param.u32 	%r2, [_Z6kernelyP6uchar46size2DS1__param_2+4];
	ld.param.u32 	%r4, [_Z6kernelyP6uchar46size2DS1__param_3+4];
	ld.param.u32 	%r3, [_Z6kernelyP6uchar46size2DS1__param_3];
	ld.param.u64 	%rd3, [_Z6kernelyP6uchar46size2DS1__param_1];
	mov.u32 	%r5, %ntid.x;
	mov.u32 	%r6, %ntid.y;
	mov.u32 	%r17, %ctaid.x;
	mov.u32 	%r18, %tid.x;
	mad.lo.s32 	%r51, %r5, %r17, %r18;
	mov.u32 	%r19, %ctaid.y;
	mov.u32 	%r20, %tid.y;
	mad.lo.s32 	%r8, %r6, %r19, %r20;
	setp.ge.u32 	%p1, %r51, %r3;
	@%p1 bra 	$L__BB0_6;
	div.s32 	%r9, %r2, %r4;
	div.s32 	%r10, %r1, %r3;
	mov.u32 	%r21, %nctaid.y;
	mul.lo.s32 	%r11, %r21, %r6;
	mov.u32 	%r22, %nctaid.x;
	mul.lo.s32 	%r12, %r22, %r5;
	cvta.to.global.u64 	%rd1, %rd3;
$L__BB0_2:
	setp.ge.u32 	%p2, %r8, %r4;
	@%p2 bra 	$L__BB0_5;
	mul.lo.s32 	%r23, %r51, %r10;
	cvt.rn.f32.u32 	%f1, %r23;
	add.s32 	%r24, %r23, 1;
	cvt.rn.f32.u32 	%f2, %r24;
	mov.u32 	%r52, %r8;
$L__BB0_4:
	mul.lo.s32 	%r25, %r52, %r9;
	cvt.rn.f32.u32 	%f3, %r25;
	tex.2d.v4.u32.f32 	{%r26, %r27, %r28, %r29}, [%rd2, {%f1, %f3}];
	cvt.u16.u32 	%rs1, %r26;
	cvt.u16.u32 	%rs2, %r27;
	cvt.u16.u32 	%rs3, %r28;
	cvt.u16.u32 	%rs4, %r29;
	tex.2d.v4.u32.f32 	{%r30, %r31, %r32, %r33}, [%rd2, {%f2, %f3}];
	cvt.u16.u32 	%rs5, %r30;
	cvt.u16.u32 	%rs6, %r31;
	cvt.u16.u32 	%rs7, %r32;
	cvt.u16.u32 	%rs8, %r33;
	add.s32 	%r34, %r25, 1;
	cvt.rn.f32.u32 	%f4, %r34;
	tex.2d.v4.u32.f32 	{%r35, %r36, %r37, %r38}, [%rd2, {%f1, %f4}];
	cvt.u16.u32 	%rs9, %r35;
	cvt.u16.u32 	%rs10, %r36;
	cvt.u16.u32 	%rs11, %r37;
	cvt.u16.u32 	%rs12, %r38;
	tex.2d.v4.u32.f32 	{%r39, %r40, %r41, %r42}, [%rd2, {%f2, %f4}];
	cvt.u16.u32 	%rs13, %r39;
	cvt.u16.u32 	%rs14, %r40;
	cvt.u16.u32 	%rs15, %r41;
	cvt.u16.u32 	%rs16, %r42;
	and.b16  	%rs17, %rs1, 255;
	and.b16  	%rs18, %rs5, 255;
	add.s16 	%rs19, %rs18, %rs17;
	and.b16  	%rs20, %rs9, 255;
	add.s16 	%rs21, %rs19, %rs20;
	and.b16  	%rs22, %rs13, 255;
	add.s16 	%rs23, %rs21, %rs22;
	shr.u16 	%rs24, %rs23, 2;
	and.b16  	%rs25, %rs2, 255;
	and.b16  	%rs26, %rs6, 255;
	add.s16 	%rs27, %rs26, %rs25;
	and.b16  	%rs28, %rs10, 255;
	add.s16 	%rs29, %rs27, %rs28;
	and.b16  	%rs30, %rs14, 255;
	add.s16 	%rs31, %rs29, %rs30;
	shr.u16 	%rs32, %rs31, 2;
	and.b16  	%rs33, %rs3, 255;
	and.b16  	%rs34, %rs7, 255;
	add.s16 	%rs35, %rs34, %rs33;
	and.b16  	%rs36, %rs11, 255;
	add.s16 	%rs37, %rs35, %rs36;
	and.b16  	%rs38, %rs15, 255;
	add.s16 	%rs39, %rs37, %rs38;
	shr.u16 	%rs40, %rs39, 2;
	and.b16  	%rs41, %rs4, 255;
	and.b16  	%rs42, %rs8, 255;
	add.s16 	%rs43, %rs42, %rs41;
	and.b16  	%rs44, %rs12, 255;
	add.s16 	%rs45, %rs43, %rs44;
	and.b16  	%rs46, %rs16, 255;
	add.s16 	%rs47, %rs45, %rs46;
	shr.u16 	%rs48, %rs47, 2;
	mad.lo.s32 	%r43, %r52, %r3, %r51;
	mul.wide.u32 	%rd4, %r43, 4;
	add.s64 	%rd5, %rd1, %rd4;
	cvt.u32.u16 	%r44, %rs48;
	cvt.u32.u16 	%r45, %rs40;
	prmt.b32 	%r46, %r45, %r44, 0x3340U;
	cvt.u32.u16 	%r47, %rs32;
	cvt.u32.u16 	%r48, %rs24;
	prmt.b32 	%r49, %r48, %r47, 0x3340U;
	prmt.b32 	%r50, %r49, %r46, 0x5410U;
	st.global.u32 	[%rd5], %r50;
	add.s32 	%r52, %r52, %r11;
	setp.lt.u32 	%p3, %r52, %r4;
	@%p3 bra 	$L__BB0_4;
$L__BB0_5:
	add.s32 	%r51, %r51, %r12;
	setp.lt.u32 	%p4, %r51, %r3;
	@%p4 bra 	$L__BB0_2;
$L__BB0_6:
	ret;

}


// ===== COMPILED SASS (sm_100) =====

	.target	sm_100

	.elftype	@"ET_EXEC"


//--------------------- .note.nv.tkinfo           --------------------------
	.section	.note.nv.tkinfo,"",@"SHT_NOTE"
	.sectionflags	@"SHF_NOTE_NV_TKINFO"
	.tkinfo
        /*0018*/ 	.word	0x00000002
        /*0030*/ 	.string	""
        /*0030*/ 	.string	"ptxas"
        /*0030*/ 	.string	"Cuda compilation tools, release 13.0, V13.0.88"
        /*0030*/ 	.string	"Build cuda_13.0.r13.0/compiler.36424714_0"
        /*0030*/ 	.string	"-arch sm_100 -m 64 "



//--------------------- .note.nv.cuinfo           --------------------------
	.section	.note.nv.cuinfo,"",@"SHT_NOTE"
	.sectionflags	@"SHF_NOTE_NV_CUINFO"
        /*0018*/ 	.short	0x0002
        /*001a*/ 	.short	0x0064
        /*001c*/ 	.short	0x0082
	.zero		2


//--------------------- .nv.info                  --------------------------
	.section	.nv.info,"",@"SHT_CUDA_INFO"
	.align	4


	//----- nvinfo : EIATTR_REGCOUNT
	.align		4
        /*0000*/ 	.byte	0x04, 0x2f
        /*0002*/ 	.short	(.L_1 - .L_0)
	.align		4
.L_0:
        /*0004*/ 	.word	index@(_Z6kernelyP6uchar46size2DS1_)
        /*0008*/ 	.word	0x00000020


	//----- nvinfo : EIATTR_FRAME_SIZE
	.align		4
.L_1:
        /*000c*/ 	.byte	0x04, 0x11
        /*000e*/ 	.short	(.L_3 - .L_2)
	.align		4
.L_2:
        /*0010*/ 	.word	index@(_Z6kernelyP6uchar46size2DS1_)
        /*0014*/ 	.word	0x00000000


	//----- nvinfo : EIATTR_MIN_STACK_SIZE
	.align		4
.L_3:
        /*0018*/ 	.byte	0x04, 0x12
        /*001a*/ 	.short	(.L_5 - .L_4)
	.align		4
.L_4:
        /*001c*/ 	.word	index@(_Z6kernelyP6uchar46size2DS1_)
        /*0020*/ 	.word	0x00000000
.L_5:


//--------------------- .nv.compat                --------------------------
	.section	.nv.compat,"",@"SHT_CUDA_COMPAT_INFO"
	.align	4
        /*0000*/ 	.byte	0x02, 0x09, 0x00, 0x00, 0x02, 0x02, 0x02, 0x00, 0x02, 0x05, 0x05, 0x00, 0x03, 0x07, 0x01, 0x01
        /*0010*/ 	.byte	0x02, 0x03, 0x00, 0x00, 0x02, 0x06, 0x01, 0x00, 0x04, 0x0b, 0x08, 0x00, 0x09, 0x00, 0x00, 0x00
        /*0020*/ 	.byte	0x00, 0x00, 0x00, 0x00


//--------------------- .nv.info._Z6kernelyP6uchar46size2DS1_ --------------------------
	.section	.nv.info._Z6kernelyP6uchar46size2DS1_,"",@"SHT_CUDA_INFO"
	.sectionflags	@""
	.align	4


	//----- nvinfo : EIATTR_CUDA_API_VERSION
	.align		4
        /*0000*/ 	.byte	0x04, 0x37
        /*0002*/ 	.short	(.L_7 - .L_6)
.L_6:
        /*0004*/ 	.word	0x00000082


	//----- nvinfo : EIATTR_KPARAM_INFO
	.align		4
.L_7:
        /*0008*/ 	.byte	0x04, 0x17
        /*000a*/ 	.short	(.L_9 - .L_8)
.L_8:
        /*000c*/ 	.word	0x00000000
        /*0010*/ 	.short	0x0003
        /*0012*/ 	.short	0x0018
        /*0014*/ 	.byte	0x00, 0xf0, 0x21, 0x00


	//----- nvinfo : EIATTR_KPARAM_INFO
	.align		4
.L_9:
        /*0018*/ 	.byte	0x04, 0x17
        /*001a*/ 	.short	(.L_11 - .L_10)
.L_10:
        /*001c*/ 	.word	0x00000000
        /*0020*/ 	.short	0x0002
        /*0022*/ 	.short	0x0010
        /*0024*/ 	.byte	0x00, 0xf0, 0x21, 0x00


	//----- nvinfo : EIATTR_KPARAM_INFO
	.align		4
.L_11:
        /*0028*/ 	.byte	0x04, 0x17
        /*002a*/ 	.short	(.L_13 - .L_12)
.L_12:
        /*002c*/ 	.word	0x00000000
        /*0030*/ 	.short	0x0001
        /*0032*/ 	.short	0x0008
        /*0034*/ 	.byte	0x00, 0xf5, 0x21, 0x00


	//----- nvinfo : EIATTR_KPARAM_INFO
	.align		4
.L_13:
        /*0038*/ 	.byte	0x04, 0x17
        /*003a*/ 	.short	(.L_15 - .L_14)
.L_14:
        /*003c*/ 	.word	0x00000000
        /*0040*/ 	.short	0x0000
        /*0042*/ 	.short	0x0000
        /*0044*/ 	.byte	0x00, 0xf0, 0x21, 0x00


	//----- nvinfo : EIATTR_SPARSE_MMA_MASK
	.align		4
.L_15:
        /*0048*/ 	.byte	0x03, 0x50
        /*004a*/ 	.short	0x0000


	//----- nvinfo : EIATTR_MAXREG_COUNT
	.align		4
        /*004c*/ 	.byte	0x03, 0x1b
        /*004e*/ 	.short	0x00ff


	//----- nvinfo : EIATTR_MERCURY_ISA_VERSION
	.align		4
        /*0050*/ 	.byte	0x03, 0x5f
        /*0052*/ 	.short	0x0101


	//----- nvinfo : EIATTR_VRC_CTA_INIT_COUNT
	.align		4
        /*0054*/ 	.byte	0x02, 0x4a
	.zero		1
	.zero		1


	//----- nvinfo : EIATTR_EXIT_INSTR_OFFSETS
	.align		4
        /*0058*/ 	.byte	0x04, 0x1c
        /*005a*/ 	.short	(.L_17 - .L_16)


	//   ....[0]....
.L_16:
        /*005c*/ 	.word	0x000000b0


	//   ....[1]....
        /*0060*/ 	.word	0x000008a0


	//----- nvinfo : EIATTR_CRS_STACK_SIZE
	.align		4
.L_17:
        /*0064*/ 	.byte	0x04, 0x1e
        /*0066*/ 	.short	(.L_19 - .L_18)
.L_18:
        /*0068*/ 	.word	0x00000000


	//----- nvinfo : EIATTR_CBANK_PARAM_SIZE
	.align		4
.L_19:
        /*006c*/ 	.byte	0x03, 0x19
        /*006e*/ 	.short	0x0020


	//----- nvinfo : EIATTR_PARAM_CBANK
	.align		4
        /*0070*/ 	.byte	0x04, 0x0a
        /*0072*/ 	.short	(.L_21 - .L_20)
	.align		4
.L_20:
        /*0074*/ 	.word	index@(.nv.constant0._Z6kernelyP6uchar46size2DS1_)
        /*0078*/ 	.short	0x0380
        /*007a*/ 	.short	0x0020


	//----- nvinfo : EIATTR_SW_WAR
	.align		4
.L_21:
        /*007c*/ 	.byte	0x04, 0x36
        /*007e*/ 	.short	(.L_23 - .L_22)
.L_22:
        /*0080*/ 	.word	0x00000008
.L_23:


//--------------------- .nv.callgraph             --------------------------
	.section	.nv.callgraph,"",@"SHT_CUDA_CALLGRAPH"
	.align	4
	.sectionentsize	8
	.align		4
        /*0000*/ 	.word	0x00000000
	.align		4
        /*0004*/ 	.word	0xffffffff
	.align		4
        /*0008*/ 	.word	0x00000000
	.align		4
        /*000c*/ 	.word	0xfffffffe
	.align		4
        /*0010*/ 	.word	0x00000000
	.align		4
        /*0014*/ 	.word	0xfffffffd
	.align		4
        /*0018*/ 	.word	0x00000000
	.align		4
        /*001c*/ 	.word	0xfffffffc


//--------------------- .text._Z6kernelyP6uchar46size2DS1_ --------------------------
	.section	.text._Z6kernelyP6uchar46size2DS1_,"ax",@progbits
	.align	128
        .global         _Z6kernelyP6uchar46size2DS1_
        .type           _Z6kernelyP6uchar46size2DS1_,@function
        .size           _Z6kernelyP6uchar46size2DS1_,(.L_x_5 - _Z6kernelyP6uchar46size2DS1_)
        .other          _Z6kernelyP6uchar46size2DS1_,@"STO_CUDA_ENTRY STV_DEFAULT"
_Z6kernelyP6uchar46size2DS1_:
.text._Z6kernelyP6uchar46size2DS1_:
[----:B------:R-:W-:Y:S01]  /*0000*/  LDC R1, c[0x0][0x37c] ;  /* 0x0000df00ff017b82 */ /* 0x000fe20000000800 */
[----:B------:R-:W0:Y:S07]  /*0010*/  S2R R5, SR_CTAID.X ;  /* 0x0000000000057919 */ /* 0x000e2e0000002500 */
[----:B------:R-:W1:Y:S01]  /*0020*/  LDC R4, c[0x0][0x398] ;  /* 0x0000e600ff047b82 */ /* 0x000e620000000800 */
[----:B------:R-:W0:Y:S01]  /*0030*/  LDCU UR7, c[0x0][0x360] ;  /* 0x00006c00ff0777ac */ /* 0x000e220008000800 */
[----:B------:R-:W0:Y:S01]  /*0040*/  S2R R0, SR_TID.X ;  /* 0x0000000000007919 */ /* 0x000e220000002100 */
[----:B------:R-:W2:Y:S01]  /*0050*/  LDCU UR6, c[0x0][0x364] ;  /* 0x00006c80ff0677ac */ /* 0x000ea20008000800 */
[----:B------:R-:W2:Y:S01]  /*0060*/  S2R R2, SR_CTAID.Y ;  /* 0x0000000000027919 */ /* 0x000ea20000002600 */
[----:B------:R-:W2:Y:S01]  /*0070*/  S2R R3, SR_TID.Y ;  /* 0x0000000000037919 */ /* 0x000ea20000002200 */
[----:B0-----:R-:W-:-:S05]  /*0080*/  IMAD R5, R5, UR7, R0 ;  /* 0x0000000705057c24 */ /* 0x001fca000f8e0200 */
[----:B-1----:R-:W-:Y:S01]  /*0090*/  ISETP.GE.U32.AND P0, PT, R5, R4, PT ;  /* 0x000000040500720c */ /* 0x002fe20003f06070 */
[----:B--2---:R-:W-:-:S12]  /*00a0*/  IMAD R0, R2, UR6, R3 ;  /* 0x0000000602007c24 */ /* 0x004fd8000f8e0203 */
[----:B------:R-:W-:Y:S05]  /*00b0*/  @P0 EXIT ;  /* 0x000000000000094d */ /* 0x000fea0003800000 */
[----:B------:R-:W0:Y:S01]  /*00c0*/  LDC R6, c[0x0][0x39c] ;  /* 0x0000e700ff067b82 */ /* 0x000e220000000800 */
[----:B------:R-:W-:Y:S01]  /*00d0*/  IABS R2, R4 ;  /* 0x0000000400027213 */ /* 0x000fe20000000000 */
[----:B------:R-:W1:Y:S01]  /*00e0*/  LDCU UR4, c[0x0][0x374] ;  /* 0x00006e80ff0477ac */ /* 0x000e620008000800 */
[----:B------:R-:W-:Y:S02]  /*00f0*/  ISETP.NE.AND P4, PT, R4, RZ, PT ;  /* 0x000000ff0400720c */ /* 0x000fe40003f85270 */
[----:B------:R-:W2:Y:S01]  /*0100*/  I2F.RP R14, R2 ;  /* 0x00000002000e7306 */ /* 0x000ea20000209400 */
[----:B------:R-:W3:Y:S02]  /*0110*/  LDCU UR5, c[0x0][0x370] ;  /* 0x00006e00ff0577ac */ /* 0x000ee40008000800 */
[----:B------:R-:W4:Y:S01]  /*0120*/  LDC R13, c[0x0][0x390] ;  /* 0x0000e400ff0d7b82 */ /* 0x000f220000000800 */
[----:B------:R-:W0:Y:S01]  /*0130*/  LDCU.64 UR8, c[0x0][0x358] ;  /* 0x00006b00ff0877ac */ /* 0x000e220008000a00 */
[----:B------:R-:W0:Y:S06]  /*0140*/  LDCU UR10, c[0x0][0x398] ;  /* 0x00007300ff0a77ac */ /* 0x000e2c0008000800 */
[----:B------:R-:W4:Y:S01]  /*0150*/  LDC R7, c[0x0][0x394] ;  /* 0x0000e500ff077b82 */ /* 0x000f220000000800 */
[----:B--2---:R-:W2:Y:S01]  /*0160*/  MUFU.RCP R14, R14 ;  /* 0x0000000e000e7308 */ /* 0x004ea20000001000 */
[----:B-1----:R-:W-:Y:S01]  /*0170*/  UIMAD UR6, UR6, UR4, URZ ;  /* 0x00000004060672a4 */ /* 0x002fe2000f8e02ff */
[----:B0-----:R-:W-:Y:S01]  /*0180*/  IABS R3, R6 ;  /* 0x0000000600037213 */ /* 0x001fe20000000000 */
[----:B---3--:R-:W-:-:S05]  /*0190*/  UIMAD UR7, UR7, UR5, URZ ;  /* 0x00000005070772a4 */ /* 0x008fca000f8e02ff */
[----:B------:R-:W0:Y:S01]  /*01a0*/  I2F.RP R12, R3 ;  /* 0x00000003000c7306 */ /* 0x000e220000209400 */
[----:B--2---:R-:W-:Y:S01]  /*01b0*/  VIADD R10, R14, 0xffffffe ;  /* 0x0ffffffe0e0a7836 */ /* 0x004fe20000000000 */
[----:B----4-:R-:W-:Y:S02]  /*01c0*/  IABS R14, R13 ;  /* 0x0000000d000e7213 */ /* 0x010fe40000000000 */
[----:B------:R-:W-:-:S04]  /*01d0*/  LOP3.LUT R13, R13, R4, RZ, 0x3c, !PT ;  /* 0x000000040d0d7212 */ /* 0x000fc800078e3cff */
[----:B------:R1:W2:Y:S01]  /*01e0*/  F2I.FTZ.U32.TRUNC.NTZ R11, R10 ;  /* 0x0000000a000b7305 */ /* 0x0002a2000021f000 */
[----:B------:R-:W-:-:S07]  /*01f0*/  ISETP.GE.AND P2, PT, R13, RZ, PT ;  /* 0x000000ff0d00720c */ /* 0x000fce0003f46270 */
[----:B0-----:R-:W0:Y:S01]  /*0200*/  MUFU.RCP R12, R12 ;  /* 0x0000000c000c7308 */ /* 0x001e220000001000 */
[----:B-1----:R-:W-:Y:S02]  /*0210*/  IMAD.MOV.U32 R10, RZ, RZ, RZ ;  /* 0x000000ffff0a7224 */ /* 0x002fe400078e00ff */
[----:B--2---:R-:W-:-:S04]  /*0220*/  IMAD.MOV R15, RZ, RZ, -R11 ;  /* 0x000000ffff0f7224 */ /* 0x004fc800078e0a0b */
[----:B------:R-:W-:-:S04]  /*0230*/  IMAD R15, R15, R2, RZ ;  /* 0x000000020f0f7224 */ /* 0x000fc800078e02ff */
[----:B------:R-:W-:-:S04]  /*0240*/  IMAD.HI.U32 R10, R11, R15, R10 ;  /* 0x0000000f0b0a7227 */ /* 0x000fc800078e000a */
[----:B0-----:R-:W-:-:S04]  /*0250*/  VIADD R8, R12, 0xffffffe ;  /* 0x0ffffffe0c087836 */ /* 0x001fc80000000000 */
[----:B------:R0:W1:Y:S02]  /*0260*/  F2I.FTZ.U32.TRUNC.NTZ R9, R8 ;  /* 0x0000000800097305 */ /* 0x000064000021f000 */
[----:B0-----:R-:W-:Y:S02]  /*0270*/  IMAD.MOV.U32 R8, RZ, RZ, RZ ;  /* 0x000000ffff087224 */ /* 0x001fe400078e00ff */
[----:B-1----:R-:W-:-:S04]  /*0280*/  IMAD.MOV R12, RZ, RZ, -R9 ;  /* 0x000000ffff0c7224 */ /* 0x002fc800078e0a09 */
[----:B------:R-:W-:Y:S01]  /*0290*/  IMAD R11, R12, R3, RZ ;  /* 0x000000030c0b7224 */ /* 0x000fe200078e02ff */
[----:B------:R-:W-:Y:S02]  /*02a0*/  IABS R12, R7 ;  /* 0x00000007000c7213 */ /* 0x000fe40000000000 */
[----:B------:R-:W-:Y:S01]  /*02b0*/  LOP3.LUT R7, R7, R6, RZ, 0x3c, !PT ;  /* 0x0000000607077212 */ /* 0x000fe200078e3cff */
[----:B------:R-:W-:-:S03]  /*02c0*/  IMAD.HI.U32 R8, R9, R11, R8 ;  /* 0x0000000b09087227 */ /* 0x000fc600078e0008 */
[----:B------:R-:W-:Y:S01]  /*02d0*/  ISETP.GE.AND P3, PT, R7, RZ, PT ;  /* 0x000000ff0700720c */ /* 0x000fe20003f66270 */
[----:B------:R-:W-:Y:S02]  /*02e0*/  IMAD.MOV.U32 R11, RZ, RZ, R14 ;  /* 0x000000ffff0b7224 */ /* 0x000fe400078e000e */
[----:B------:R-:W-:-:S04]  /*02f0*/  IMAD.HI.U32 R8, R8, R12, RZ ;  /* 0x0000000c08087227 */ /* 0x000fc800078e00ff */
[----:B------:R-:W-:-:S04]  /*0300*/  IMAD.HI.U32 R9, R10, R11, RZ ;  /* 0x0000000b0a097227 */ /* 0x000fc800078e00ff */
[----:B------:R-:W-:Y:S02]  /*0310*/  IMAD.MOV R14, RZ, RZ, -R9 ;  /* 0x000000ffff0e7224 */ /* 0x000fe400078e0a09 */
[----:B------:R-:W-:Y:S02]  /*0320*/  IMAD.MOV R10, RZ, RZ, -R8 ;  /* 0x000000ffff0a7224 */ /* 0x000fe400078e0a08 */
[----:B------:R-:W-:Y:S02]  /*0330*/  IMAD R11, R2, R14, R11 ;  /* 0x0000000e020b7224 */ /* 0x000fe400078e020b */
[----:B------:R-:W-:-:S03]  /*0340*/  IMAD R10, R3, R10, R12 ;  /* 0x0000000a030a7224 */ /* 0x000fc600078e020c */
[----:B------:R-:W-:Y:S02]  /*0350*/  ISETP.GT.U32.AND P6, PT, R2, R11, PT ;  /* 0x0000000b0200720c */ /* 0x000fe40003fc4070 */
[----:B------:R-:W-:-:S11]  /*0360*/  ISETP.GT.U32.AND P5, PT, R3, R10, PT ;  /* 0x0000000a0300720c */ /* 0x000fd60003fa4070 */
[----:B------:R-:W-:Y:S02]  /*0370*/  @!P6 IMAD.IADD R11, R11, 0x1, -R2 ;  /* 0x000000010b0be824 */ /* 0x000fe400078e0a02 */
[----:B------:R-:W-:Y:S02]  /*0380*/  @!P5 IMAD.IADD R10, R10, 0x1, -R3 ;  /* 0x000000010a0ad824 */ /* 0x000fe400078e0a03 */
[----:B------:R-:W-:Y:S01]  /*0390*/  @!P5 VIADD R8, R8, 0x1 ;  /* 0x000000010808d836 */ /* 0x000fe20000000000 */
[----:B------:R-:W-:Y:S01]  /*03a0*/  ISETP.GE.U32.AND P0, PT, R11, R2, PT ;  /* 0x000000020b00720c */ /* 0x000fe20003f06070 */
[----:B------:R-:W-:Y:S01]  /*03b0*/  @!P6 VIADD R9, R9, 0x1 ;  /* 0x000000010909e836 */ /* 0x000fe20000000000 */
[----:B------:R-:W-:Y:S02]  /*03c0*/  ISETP.GE.U32.AND P1, PT, R10, R3, PT ;  /* 0x000000030a00720c */ /* 0x000fe40003f26070 */
[----:B------:R-:W-:-:S09]  /*03d0*/  ISETP.NE.AND P5, PT, R6, RZ, PT ;  /* 0x000000ff0600720c */ /* 0x000fd20003fa5270 */
[----:B------:R-:W-:Y:S02]  /*03e0*/  @P0 VIADD R9, R9, 0x1 ;  /* 0x0000000109090836 */ /* 0x000fe40000000000 */
[----:B------:R-:W-:Y:S02]  /*03f0*/  @P1 VIADD R8, R8, 0x1 ;  /* 0x0000000108081836 */ /* 0x000fe40000000000 */
[----:B------:R-:W-:Y:S02]  /*0400*/  IMAD.MOV.U32 R2, RZ, RZ, R9 ;  /* 0x000000ffff027224 */ /* 0x000fe400078e0009 */
[----:B------:R-:W-:Y:S02]  /*0410*/  IMAD.MOV.U32 R3, RZ, RZ, R8 ;  /* 0x000000ffff037224 */ /* 0x000fe400078e0008 */
[----:B------:R-:W-:Y:S01]  /*0420*/  @!P2 IMAD.MOV R2, RZ, RZ, -R2 ;  /* 0x000000ffff02a224 */ /* 0x000fe200078e0a02 */
[----:B------:R-:W-:Y:S01]  /*0430*/  @!P4 LOP3.LUT R2, RZ, R4, RZ, 0x33, !PT ;  /* 0x00000004ff02c212 */ /* 0x000fe200078e33ff */
[----:B------:R-:W-:Y:S01]  /*0440*/  @!P3 IMAD.MOV R3, RZ, RZ, -R3 ;  /* 0x000000ffff03b224 */ /* 0x000fe200078e0a03 */
[----:B------:R-:W-:-:S07]  /*0450*/  @!P5 LOP3.LUT R3, RZ, R6, RZ, 0x33, !PT ;  /* 0x00000006ff03d212 */ /* 0x000fce00078e33ff */
.L_x_3:
[----:B0-----:R-:W0:Y:S01]  /*0460*/  LDC R27, c[0x0][0x39c] ;  /* 0x0000e700ff1b7b82 */ /* 0x001e220000000800 */
[----:B------:R-:W-:Y:S01]  /*0470*/  BSSY.RECONVERGENT B0, `(.L_x_0) ;  /* 0x000003e000007945 */ /* 0x000fe20003800200 */
[----:B0-----:R-:W-:-:S13]  /*0480*/  ISETP.GE.U32.AND P0, PT, R0, R27, PT ;  /* 0x0000001b0000720c */ /* 0x001fda0003f06070 */
[----:B------:R-:W-:Y:S05]  /*0490*/  @P0 BRA `(.L_x_1) ;  /* 0x0000000000ec0947 */ /* 0x000fea0003800000 */
[----:B------:R-:W-:Y:S02]  /*04a0*/  IMAD R6, R2, R5, RZ ;  /* 0x0000000502067224 */ /* 0x000fe400078e02ff */
[----:B------:R-:W-:Y:S02]  /*04b0*/  IMAD.MOV.U32 R4, RZ, RZ, R0 ;  /* 0x000000ffff047224 */ /* 0x000fe400078e0000 */
[----:B------:R-:W-:Y:S01]  /*04c0*/  VIADD R8, R6, 0x1 ;  /* 0x0000000106087836 */ /* 0x000fe20000000000 */
[----:B------:R-:W-:-:S04]  /*04d0*/  I2FP.F32.U32 R6, R6 ;  /* 0x0000000600067245 */ /* 0x000fc80000201000 */
[----:B------:R-:W-:-:S07]  /*04e0*/  I2FP.F32.U32 R8, R8 ;  /* 0x0000000800087245 */ /* 0x000fce0000201000 */
.L_x_2:
[----:B0-----:R-:W0:Y:S01]  /*04f0*/  LDCU UR4, c[0x0][0x380] ;  /* 0x00007000ff0477ac */ /* 0x001e220008000800 */
[----:B------:R-:W-:Y:S02]  /*0500*/  IMAD R7, R3, R4, RZ ;  /* 0x0000000403077224 */ /* 0x000fe400078e02ff */
[----:B------:R-:W-:Y:S01]  /*0510*/  IMAD.MOV.U32 R14, RZ, RZ, R6 ;  /* 0x000000ffff0e7224 */ /* 0x000fe200078e0006 */
[----:B------:R-:W-:Y:S01]  /*0520*/  UMOV UR5, URZ ;  /* 0x000000ff00057c82 */ /* 0x000fe20008000000 */
[----:B------:R-:W-:Y:S01]  /*0530*/  VIADD R15, R7, 0x1 ;  /* 0x00000001070f7836 */ /* 0x000fe20000000000 */
[----:B------:R-:W-:Y:S01]  /*0540*/  I2FP.F32.U32 R7, R7 ;  /* 0x0000000700077245 */ /* 0x000fe20000201000 */
[----:B------:R-:W-:Y:S02]  /*0550*/  IMAD.MOV.U32 R24, RZ, RZ, -0x3e000000 ;  /* 0xc2000000ff187424 */ /* 0x000fe400078e00ff */
[----:B------:R-:W-:Y:S01]  /*0560*/  IMAD.MOV.U32 R22, RZ, RZ, R8 ;  /* 0x000000ffff167224 */ /* 0x000fe200078e0008 */
[----:B------:R-:W-:Y:S01]  /*0570*/  I2FP.F32.U32 R15, R15 ;  /* 0x0000000f000f7245 */ /* 0x000fe20000201000 */
[----:B------:R-:W-:-:S04]  /*0580*/  IMAD.MOV.U32 R9, RZ, RZ, R7 ;  /* 0x000000ffff097224 */ /* 0x000fc800078e0007 */
[----:B------:R-:W-:Y:S01]  /*0590*/  IMAD.MOV.U32 R23, RZ, RZ, R15 ;  /* 0x000000ffff177224 */ /* 0x000fe200078e000f */
[----:B0-----:R-:W5:Y:S01]  /*05a0*/  TEX.LL R12, R10, R6, R24, UR4, 2D ;  /* 0x28ff0418060a7f60 */ /* 0x001f6200089e0f0c */
[----:B------:R-:W-:Y:S01]  /*05b0*/  TEX.LL R16, R14, R14, R24, UR4, 2D ;  /* 0x28ff04180e0e7f60 */ /* 0x000fe200089e0f10 */
[----:B------:R-:W5:Y:S03]  /*05c0*/  TEX.LL R20, R18, R8, R24, UR4, 2D ;  /* 0x28ff041808127f60 */ /* 0x000f6600089e0f14 */
[----:B------:R-:W5:Y:S01]  /*05d0*/  TEX.LL R24, R22, R22, R24, UR4, 2D ;  /* 0x28ff041816167f60 */ /* 0x000f6200089e0f18 */
[----:B------:R-:W-:-:S04]  /*05e0*/  DEPBAR.LE SB5, 0x1 ;  /* 0x0000d0400000791a */ /* 0x000fc80000000000 */
[----:B------:R-:W-:Y:S02]  /*05f0*/  LOP3.LUT R10, R10, 0xff, RZ, 0xc0, !PT ;  /* 0x000000ff0a0a7812 */ /* 0x000fe400078ec0ff */
[----:B------:R-:W-:Y:S02]  /*0600*/  LOP3.LUT R29, R18, 0xff, RZ, 0xc0, !PT ;  /* 0x000000ff121d7812 */ /* 0x000fe400078ec0ff */
[----:B------:R-:W-:Y:S02]  /*0610*/  LOP3.LUT R26, R14, 0xff, RZ, 0xc0, !PT ;  /* 0x000000ff0e1a7812 */ /* 0x000fe400078ec0ff */
[----:B------:R-:W-:Y:S02]  /*0620*/  LOP3.LUT R11, R11, 0xff, RZ, 0xc0, !PT ;  /* 0x000000ff0b0b7812 */ /* 0x000fe400078ec0ff */
[----:B------:R-:W-:Y:S02]  /*0630*/  IADD3 R10, PT, PT, R26, R29, R10 ;  /* 0x0000001d1a0a7210 */ /* 0x000fe40007ffe00a */
[----:B------:R-:W0:Y:S01]  /*0640*/  LDC.64 R28, c[0x0][0x388] ;  /* 0x0000e200ff1c7b82 */ /* 0x000e220000000a00 */
[----:B------:R-:W-:-:S02]  /*0650*/  LOP3.LUT R15, R15, 0xff, RZ, 0xc0, !PT ;  /* 0x000000ff0f0f7812 */ /* 0x000fc400078ec0ff */
[----:B------:R-:W-:Y:S02]  /*0660*/  LOP3.LUT R14, R19, 0xff, RZ, 0xc0, !PT ;  /* 0x000000ff130e7812 */ /* 0x000fe400078ec0ff */
[----:B------:R-:W-:Y:S02]  /*0670*/  LOP3.LUT R12, R12, 0xff, RZ, 0xc0, !PT ;  /* 0x000000ff0c0c7812 */ /* 0x000fe400078ec0ff */
[----:B------:R-:W-:Y:S02]  /*0680*/  LOP3.LUT R13, R13, 0xff, RZ, 0xc0, !PT ;  /* 0x000000ff0d0d7812 */ /* 0x000fe400078ec0ff */
[----:B------:R-:W-:Y:S02]  /*0690*/  LOP3.LUT R16, R16, 0xff, RZ, 0xc0, !PT ;  /* 0x000000ff10107812 */ /* 0x000fe400078ec0ff */
[----:B------:R-:W-:Y:S02]  /*06a0*/  LOP3.LUT R17, R17, 0xff, RZ, 0xc0, !PT ;  /* 0x000000ff11117812 */ /* 0x000fe400078ec0ff */
[----:B------:R-:W-:-:S02]  /*06b0*/  LOP3.LUT R7, R20, 0xff, RZ, 0xc0, !PT ;  /* 0x000000ff14077812 */ /* 0x000fc400078ec0ff */
[----:B------:R-:W-:Y:S02]  /*06c0*/  LOP3.LUT R18, R21, 0xff, RZ, 0xc0, !PT ;  /* 0x000000ff15127812 */ /* 0x000fe400078ec0ff */
[----:B------:R-:W-:Y:S02]  /*06d0*/  IADD3 R11, PT, PT, R15, R14, R11 ;  /* 0x0000000e0f0b7210 */ /* 0x000fe40007ffe00b */
[----:B------:R-:W-:Y:S02]  /*06e0*/  IADD3 R16, PT, PT, R16, R7, R12 ;  /* 0x0000000710107210 */ /* 0x000fe40007ffe00c */
[----:B------:R-:W-:Y:S02]  /*06f0*/  IADD3 R13, PT, PT, R17, R18, R13 ;  /* 0x00000012110d7210 */ /* 0x000fe40007ffe00d */
[----:B-----5:R-:W-:Y:S02]  /*0700*/  LOP3.LUT R9, R24, 0xff, RZ, 0xc0, !PT ;  /* 0x000000ff18097812 */ /* 0x020fe400078ec0ff */
[----:B------:R-:W-:-:S02]  /*0710*/  LOP3.LUT R14, R25, 0xff, RZ, 0xc0, !PT ;  /* 0x000000ff190e7812 */ /* 0x000fc400078ec0ff */
[----:B------:R-:W-:Y:S01]  /*0720*/  LOP3.LUT R7, R22, 0xff, RZ, 0xc0, !PT ;  /* 0x000000ff16077812 */ /* 0x000fe200078ec0ff */
[----:B------:R-:W-:Y:S01]  /*0730*/  IMAD.IADD R9, R16, 0x1, R9 ;  /* 0x0000000110097824 */ /* 0x000fe200078e0209 */
[----:B------:R-:W-:Y:S01]  /*0740*/  LOP3.LUT R12, R23, 0xff, RZ, 0xc0, !PT ;  /* 0x000000ff170c7812 */ /* 0x000fe200078ec0ff */
[----:B------:R-:W-:Y:S02]  /*0750*/  IMAD.IADD R13, R13, 0x1, R14 ;  /* 0x000000010d0d7824 */ /* 0x000fe400078e020e */
[----:B------:R-:W-:Y:S01]  /*0760*/  IMAD.IADD R7, R10, 0x1, R7 ;  /* 0x000000010a077824 */ /* 0x000fe200078e0207 */
[----:B------:R-:W-:Y:S01]  /*0770*/  SHF.R.U32.HI R9, RZ, 0x2, R9 ;  /* 0x00000002ff097819 */ /* 0x000fe20000011609 */
[----:B------:R-:W-:Y:S01]  /*0780*/  IMAD.IADD R11, R11, 0x1, R12 ;  /* 0x000000010b0b7824 */ /* 0x000fe200078e020c */
[----:B------:R-:W-:Y:S02]  /*0790*/  SHF.R.U32.HI R12, RZ, 0x2, R13 ;  /* 0x00000002ff0c7819 */ /* 0x000fe4000001160d */
[----:B------:R-:W-:-:S02]  /*07a0*/  SHF.R.U32.HI R7, RZ, 0x2, R7 ;  /* 0x00000002ff077819 */ /* 0x000fc40000011607 */
[----:B------:R-:W-:Y:S02]  /*07b0*/  SHF.R.U32.HI R10, RZ, 0x2, R11 ;  /* 0x00000002ff0a7819 */ /* 0x000fe4000001160b */
[----:B------:R-:W-:Y:S01]  /*07c0*/  PRMT R12, R9, 0x3340, R12 ;  /* 0x00003340090c7816 */ /* 0x000fe2000000000c */
[C---:B------:R-:W-:Y:S01]  /*07d0*/  IMAD R9, R4.reuse, UR10, R5 ;  /* 0x0000000a04097c24 */ /* 0x040fe2000f8e0205 */
[----:B------:R-:W-:Y:S01]  /*07e0*/  PRMT R7, R7, 0x3340, R10 ;  /* 0x0000334007077816 */ /* 0x000fe2000000000a */
[----:B------:R-:W-:Y:S02]  /*07f0*/  VIADD R4, R4, UR6 ;  /* 0x0000000604047c36 */ /* 0x000fe40008000000 */
[----:B0-----:R-:W-:Y:S01]  /*0800*/  IMAD.WIDE.U32 R28, R9, 0x4, R28 ;  /* 0x00000004091c7825 */ /* 0x001fe200078e001c */
[----:B------:R-:W-:Y:S02]  /*0810*/  PRMT R7, R7, 0x5410, R12 ;  /* 0x0000541007077816 */ /* 0x000fe4000000000c */
[----:B------:R-:W-:-:S03]  /*0820*/  ISETP.GE.U32.AND P0, PT, R4, R27, PT ;  /* 0x0000001b0400720c */ /* 0x000fc60003f06070 */
[----:B------:R0:W-:Y:S10]  /*0830*/  STG.E desc[UR8][R28.64], R7 ;  /* 0x000000071c007986 */ /* 0x0001f4000c101908 */
[----:B------:R-:W-:Y:S05]  /*0840*/  @!P0 BRA `(.L_x_2) ;  /* 0xfffffffc00288947 */ /* 0x000fea000383ffff */
.L_x_1:
[----:B------:R-:W-:Y:S05]  /*0850*/  BSYNC.RECONVERGENT B0 ;  /* 0x0000000000007941 */ /* 0x000fea0003800200 */
.L_x_0:
[----:B------:R-:W1:Y:S01]  /*0860*/  LDCU UR4, c[0x0][0x398] ;  /* 0x00007300ff0477ac */ /* 0x000e620008000800 */
[----:B------:R-:W-:-:S05]  /*0870*/  VIADD R5, R5, UR7 ;  /* 0x0000000705057c36 */ /* 0x000fca0008000000 */
[----:B-1----:R-:W-:-:S13]  /*0880*/  ISETP.GE.U32.AND P0, PT, R5, UR4, PT ;  /* 0x0000000405007c0c */ /* 0x002fda000bf06070 */
[----:B------:R-:W-:Y:S05]  /*0890*/  @!P0 BRA `(.L_x_3) ;  /* 0xfffffff800f08947 */ /* 0x000fea000383ffff */
[----:B------:R-:W-:Y:S05]  /*08a0*/  EXIT ;  /* 0x000000000000794d */ /* 0x000fea0003800000 */
.L_x_4:
[----:B------:R-:W-:-:S00]  /*08b0*/  BRA `(.L_x_4) ;  /* 0xfffffffc00fc7947 */ /* 0x000fc0000383ffff */
[----:B------:R-:W-:-:S00]  /*08c0*/  NOP ;  /* 0x0000000000007918 */ /* 0x000fc00000000000 */
        /* <DEDUP_REMOVED lines=11> */
.L_x_5:


//--------------------- .nv.shared.reserved.0     --------------------------
	.section	.nv.shared.reserved.0,"aw",@nobits
	.weak		__nv_reservedSMEM_offset_0_alias
	.size		__nv_reservedSMEM_offset_0_alias, 0, 64
	.other		__nv_reservedSMEM_offset_0_alias,@"STO_CUDA_RESERVED_SHARED STV_DEFAULT"
__nv_reservedSMEM_offset_0_alias:
	.zero		0
	.zero		64


//--------------------- .nv.constant0._Z6kernelyP6uchar46size2DS1_ --------------------------
	.section	.nv.constant0._Z6kernelyP6uchar46size2DS1_,"a",@progbits
	.sectionflags	@""
	.align	4
.nv.constant0._Z6kernelyP6uchar46size2DS1_:
	.zero		928


//--------------------- SYMBOLS --------------------------

	.type		.nv.reservedSmem.offset0,@object
	.size		.nv.reservedSmem.offset0,0x4
